//
// Generated by NVIDIA NVVM Compiler
//
// Compiler Build ID: CL-36424714
// Cuda compilation tools, release 13.0, V13.0.88
// Based on NVVM 20.0.0
//

.version 9.0
.target sm_100
.address_size 64

	// .globl	_Z18spt_TTMNaiveKernelPdmmPKdmPKmS3_mS1_mmmm

.visible .entry _Z18spt_TTMNaiveKernelPdmmPKdmPKmS3_mS1_mmmm(
	.param .u64 .ptr .align 1 _Z18spt_TTMNaiveKernelPdmmPKdmPKmS3_mS1_mmmm_param_0,
	.param .u64 _Z18spt_TTMNaiveKernelPdmmPKdmPKmS3_mS1_mmmm_param_1,
	.param .u64 _Z18spt_TTMNaiveKernelPdmmPKdmPKmS3_mS1_mmmm_param_2,
	.param .u64 .ptr .align 1 _Z18spt_TTMNaiveKernelPdmmPKdmPKmS3_mS1_mmmm_param_3,
	.param .u64 _Z18spt_TTMNaiveKernelPdmmPKdmPKmS3_mS1_mmmm_param_4,
	.param .u64 .ptr .align 1 _Z18spt_TTMNaiveKernelPdmmPKdmPKmS3_mS1_mmmm_param_5,
	.param .u64 .ptr .align 1 _Z18spt_TTMNaiveKernelPdmmPKdmPKmS3_mS1_mmmm_param_6,
	.param .u64 _Z18spt_TTMNaiveKernelPdmmPKdmPKmS3_mS1_mmmm_param_7,
	.param .u64 .ptr .align 1 _Z18spt_TTMNaiveKernelPdmmPKdmPKmS3_mS1_mmmm_param_8,
	.param .u64 _Z18spt_TTMNaiveKernelPdmmPKdmPKmS3_mS1_mmmm_param_9,
	.param .u64 _Z18spt_TTMNaiveKernelPdmmPKdmPKmS3_mS1_mmmm_param_10,
	.param .u64 _Z18spt_TTMNaiveKernelPdmmPKdmPKmS3_mS1_mmmm_param_11,
	.param .u64 _Z18spt_TTMNaiveKernelPdmmPKdmPKmS3_mS1_mmmm_param_12
)
{
	.reg .pred 	%p<9>;
	.reg .b32 	%r<6>;
	.reg .b64 	%rd<86>;
	.reg .b64 	%fd<24>;

	ld.param.u64 	%rd30, [_Z18spt_TTMNaiveKernelPdmmPKdmPKmS3_mS1_mmmm_param_1];
	ld.param.u64 	%rd33, [_Z18spt_TTMNaiveKernelPdmmPKdmPKmS3_mS1_mmmm_param_2];
	ld.param.u64 	%rd34, [_Z18spt_TTMNaiveKernelPdmmPKdmPKmS3_mS1_mmmm_param_3];
	ld.param.u64 	%rd35, [_Z18spt_TTMNaiveKernelPdmmPKdmPKmS3_mS1_mmmm_param_5];
	ld.param.u64 	%rd36, [_Z18spt_TTMNaiveKernelPdmmPKdmPKmS3_mS1_mmmm_param_8];
	ld.param.u64 	%rd37, [_Z18spt_TTMNaiveKernelPdmmPKdmPKmS3_mS1_mmmm_param_10];
	ld.param.u64 	%rd32, [_Z18spt_TTMNaiveKernelPdmmPKdmPKmS3_mS1_mmmm_param_11];
	ld.param.u64 	%rd39, [_Z18spt_TTMNaiveKernelPdmmPKdmPKmS3_mS1_mmmm_param_12];
	cvta.to.global.u64 	%rd1, %rd36;
	cvta.to.global.u64 	%rd2, %rd34;
	cvta.to.global.u64 	%rd3, %rd35;
	mov.u32 	%r1, %tid.x;
	cvt.u64.u32 	%rd40, %r1;
	mov.u32 	%r2, %tid.y;
	cvt.u64.u32 	%rd4, %r2;
	mov.u32 	%r4, %ctaid.x;
	cvt.u64.u32 	%rd41, %r4;
	add.s64 	%rd42, %rd39, %rd41;
	mov.u32 	%r5, %ntid.x;
	cvt.u64.u32 	%rd43, %r5;
	mad.lo.s64 	%rd5, %rd42, %rd43, %rd40;
	setp.ge.u64 	%p1, %rd5, %rd33;
	setp.le.u64 	%p2, %rd37, %rd4;
	or.pred  	%p3, %p1, %p2;
	@%p3 bra 	$L__BB0_8;
	ld.param.u64 	%rd77, [_Z18spt_TTMNaiveKernelPdmmPKdmPKmS3_mS1_mmmm_param_6];
	ld.param.u64 	%rd76, [_Z18spt_TTMNaiveKernelPdmmPKdmPKmS3_mS1_mmmm_param_0];
	cvta.to.global.u64 	%rd44, %rd76;
	cvta.to.global.u64 	%rd45, %rd77;
	shl.b64 	%rd46, %rd5, 3;
	add.s64 	%rd47, %rd45, %rd46;
	ld.global.u64 	%rd6, [%rd47];
	ld.global.u64 	%rd7, [%rd47+8];
	mad.lo.s64 	%rd48, %rd5, %rd30, %rd4;
	shl.b64 	%rd49, %rd48, 3;
	add.s64 	%rd8, %rd44, %rd49;
	mov.b64 	%rd50, 0;
	st.global.u64 	[%rd8], %rd50;
	setp.ge.u64 	%p4, %rd6, %rd7;
	@%p4 bra 	$L__BB0_8;
	sub.s64 	%rd51, %rd7, %rd6;
	and.b64  	%rd78, %rd51, 3;
	setp.eq.s64 	%p5, %rd78, 0;
	mov.f64 	%fd22, 0d0000000000000000;
	mov.u64 	%rd82, %rd6;
	@%p5 bra 	$L__BB0_5;
	shl.b64 	%rd52, %rd6, 3;
	add.s64 	%rd80, %rd2, %rd52;
	add.s64 	%rd79, %rd3, %rd52;
	mov.f64 	%fd22, 0d0000000000000000;
	mov.u64 	%rd82, %rd6;
$L__BB0_4:
	.pragma "nounroll";
	ld.global.u64 	%rd53, [%rd79];
	ld.global.f64 	%fd8, [%rd80];
	mad.lo.s64 	%rd54, %rd53, %rd32, %rd4;
	shl.b64 	%rd55, %rd54, 3;
	add.s64 	%rd56, %rd1, %rd55;
	ld.global.f64 	%fd9, [%rd56];
	fma.rn.f64 	%fd22, %fd8, %fd9, %fd22;
	st.global.f64 	[%rd8], %fd22;
	add.s64 	%rd82, %rd82, 1;
	add.s64 	%rd80, %rd80, 8;
	add.s64 	%rd79, %rd79, 8;
	add.s64 	%rd78, %rd78, -1;
	setp.ne.s64 	%p6, %rd78, 0;
	@%p6 bra 	$L__BB0_4;
$L__BB0_5:
	sub.s64 	%rd57, %rd6, %rd7;
	setp.gt.u64 	%p7, %rd57, -4;
	@%p7 bra 	$L__BB0_8;
	shl.b64 	%rd58, %rd82, 3;
	add.s64 	%rd59, %rd58, 16;
	add.s64 	%rd84, %rd3, %rd59;
	add.s64 	%rd83, %rd2, %rd59;
$L__BB0_7:
	ld.global.u64 	%rd60, [%rd84+-16];
	ld.global.f64 	%fd10, [%rd83+-16];
	mad.lo.s64 	%rd61, %rd60, %rd32, %rd4;
	shl.b64 	%rd62, %rd61, 3;
	add.s64 	%rd63, %rd1, %rd62;
	ld.global.f64 	%fd11, [%rd63];
	fma.rn.f64 	%fd12, %fd10, %fd11, %fd22;
	st.global.f64 	[%rd8], %fd12;
	ld.global.u64 	%rd64, [%rd84+-8];
	ld.global.f64 	%fd13, [%rd83+-8];
	mad.lo.s64 	%rd65, %rd64, %rd32, %rd4;
	shl.b64 	%rd66, %rd65, 3;
	add.s64 	%rd67, %rd1, %rd66;
	ld.global.f64 	%fd14, [%rd67];
	fma.rn.f64 	%fd15, %fd13, %fd14, %fd12;
	st.global.f64 	[%rd8], %fd15;
	ld.global.u64 	%rd68, [%rd84];
	ld.global.f64 	%fd16, [%rd83];
	mad.lo.s64 	%rd69, %rd68, %rd32, %rd4;
	shl.b64 	%rd70, %rd69, 3;
	add.s64 	%rd71, %rd1, %rd70;
	ld.global.f64 	%fd17, [%rd71];
	fma.rn.f64 	%fd18, %fd16, %fd17, %fd15;
	st.global.f64 	[%rd8], %fd18;
	ld.global.u64 	%rd72, [%rd84+8];
	ld.global.f64 	%fd19, [%rd83+8];
	mad.lo.s64 	%rd73, %rd72, %rd32, %rd4;
	shl.b64 	%rd74, %rd73, 3;
	add.s64 	%rd75, %rd1, %rd74;
	ld.global.f64 	%fd20, [%rd75];
	fma.rn.f64 	%fd22, %fd19, %fd20, %fd18;
	st.global.f64 	[%rd8], %fd22;
	add.s64 	%rd82, %rd82, 4;
	add.s64 	%rd84, %rd84, 32;
	add.s64 	%rd83, %rd83, 32;
	setp.lt.u64 	%p8, %rd82, %rd7;
	@%p8 bra 	$L__BB0_7;
$L__BB0_8:
	ret;

}


// ===== COMPILED SASS (sm_100) =====

	.target	sm_100

	.elftype	@"ET_EXEC"


//--------------------- .note.nv.tkinfo           --------------------------
	.section	.note.nv.tkinfo,"",@"SHT_NOTE"
	.sectionflags	@"SHF_NOTE_NV_TKINFO"
	.tkinfo
        /*0018*/ 	.word	0x00000002
        /*0030*/ 	.string	""
        /*0030*/ 	.string	"ptxas"
        /*0030*/ 	.string	"Cuda compilation tools, release 13.0, V13.0.88"
        /*0030*/ 	.string	"Build cuda_13.0.r13.0/compiler.36424714_0"
        /*0030*/ 	.string	"-arch sm_100 -m 64 "



//--------------------- .note.nv.cuinfo           --------------------------
	.section	.note.nv.cuinfo,"",@"SHT_NOTE"
	.sectionflags	@"SHF_NOTE_NV_CUINFO"
        /*0018*/ 	.short	0x0002
        /*001a*/ 	.short	0x0064
        /*001c*/ 	.short	0x0082
	.zero		2


//--------------------- .nv.info                  --------------------------
	.section	.nv.info,"",@"SHT_CUDA_INFO"
	.align	4


	//----- nvinfo : EIATTR_REGCOUNT
	.align		4
        /*0000*/ 	.byte	0x04, 0x2f
        /*0002*/ 	.short	(.L_1 - .L_0)
	.align		4
.L_0:
        /*0004*/ 	.word	index@(_Z18spt_TTMNaiveKernelPdmmPKdmPKmS3_mS1_mmmm)
        /*0008*/ 	.word	0x0000001a


	//----- nvinfo : EIATTR_FRAME_SIZE
	.align		4
.L_1:
        /*000c*/ 	.byte	0x04, 0x11
        /*000e*/ 	.short	(.L_3 - .L_2)
	.align		4
.L_2:
        /*0010*/ 	.word	index@(_Z18spt_TTMNaiveKernelPdmmPKdmPKmS3_mS1_mmmm)
        /*0014*/ 	.word	0x00000000


	//----- nvinfo : EIATTR_MIN_STACK_SIZE
	.align		4
.L_3:
        /*0018*/ 	.byte	0x04, 0x12
        /*001a*/ 	.short	(.L_5 - .L_4)
	.align		4
.L_4:
        /*001c*/ 	.word	index@(_Z18spt_TTMNaiveKernelPdmmPKdmPKmS3_mS1_mmmm)
        /*0020*/ 	.word	0x00000000
.L_5:


//--------------------- .nv.compat                --------------------------
	.section	.nv.compat,"",@"SHT_CUDA_COMPAT_INFO"
	.align	4
        /*0000*/ 	.byte	0x02, 0x09, 0x00, 0x00, 0x02, 0x02, 0x01, 0x00, 0x02, 0x05, 0x05, 0x00, 0x03, 0x07, 0x01, 0x01
        /*0010*/ 	.byte	0x02, 0x03, 0x00, 0x00, 0x02, 0x06, 0x01, 0x00, 0x04, 0x0b, 0x08, 0x00, 0x01, 0x00, 0x00, 0x00
        /*0020*/ 	.byte	0x00, 0x00, 0x00, 0x00


//--------------------- .nv.info._Z18spt_TTMNaiveKernelPdmmPKdmPKmS3_mS1_mmmm --------------------------
	.section	.nv.info._Z18spt_TTMNaiveKernelPdmmPKdmPKmS3_mS1_mmmm,"",@"SHT_CUDA_INFO"
	.sectionflags	@""
	.align	4


	//----- nvinfo : EIATTR_CUDA_API_VERSION
	.align		4
        /*0000*/ 	.byte	0x04, 0x37
        /*0002*/ 	.short	(.L_7 - .L_6)
.L_6:
        /*0004*/ 	.word	0x00000082


	//----- nvinfo : EIATTR_KPARAM_INFO
	.align		4
.L_7:
        /*0008*/ 	.byte	0x04, 0x17
        /*000a*/ 	.short	(.L_9 - .L_8)
.L_8:
        /*000c*/ 	.word	0x00000000
        /*0010*/ 	.short	0x000c
        /*0012*/ 	.short	0x0060
        /*0014*/ 	.byte	0x00, 0xf0, 0x21, 0x00


	//----- nvinfo : EIATTR_KPARAM_INFO
	.align		4
.L_9:
        /*0018*/ 	.byte	0x04, 0x17
        /*001a*/ 	.short	(.L_11 - .L_10)
.L_10:
        /*001c*/ 	.word	0x00000000
        /*0020*/ 	.short	0x000b
        /*0022*/ 	.short	0x0058
        /*0024*/ 	.byte	0x00, 0xf0, 0x21, 0x00


	//----- nvinfo : EIATTR_KPARAM_INFO
	.align		4
.L_11:
        /*0028*/ 	.byte	0x04, 0x17
        /*002a*/ 	.short	(.L_13 - .L_12)
.L_12:
        /*002c*/ 	.word	0x00000000
        /*0030*/ 	.short	0x000a
        /*0032*/ 	.short	0x0050
        /*0034*/ 	.byte	0x00, 0xf0, 0x21, 0x00


	//----- nvinfo : EIATTR_KPARAM_INFO
	.align		4
.L_13:
        /*0038*/ 	.byte	0x04, 0x17
        /*003a*/ 	.short	(.L_15 - .L_14)
.L_14:
        /*003c*/ 	.word	0x00000000
        /*0040*/ 	.short	0x0009
        /*0042*/ 	.short	0x0048
        /*0044*/ 	.byte	0x00, 0xf0, 0x21, 0x00


	//----- nvinfo : EIATTR_KPARAM_INFO
	.align		4
.L_15:
        /*0048*/ 	.byte	0x04, 0x17
        /*004a*/ 	.short	(.L_17 - .L_16)
.L_16:
        /*004c*/ 	.word	0x00000000
        /*0050*/ 	.short	0x0008
        /*0052*/ 	.short	0x0040
        /*0054*/ 	.byte	0x00, 0xf5, 0x21, 0x00


	//----- nvinfo : EIATTR_KPARAM_INFO
	.align		4
.L_17:
        /*0058*/ 	.byte	0x04, 0x17
        /*005a*/ 	.short	(.L_19 - .L_18)
.L_18:
        /*005c*/ 	.word	0x00000000
        /*0060*/ 	.short	0x0007
        /*0062*/ 	.short	0x0038
        /*0064*/ 	.byte	0x00, 0xf0, 0x21, 0x00


	//----- nvinfo : EIATTR_KPARAM_INFO
	.align		4
.L_19:
        /*0068*/ 	.byte	0x04, 0x17
        /*006a*/ 	.short	(.L_21 - .L_20)
.L_20:
        /*006c*/ 	.word	0x00000000
        /*0070*/ 	.short	0x0006
        /*0072*/ 	.short	0x0030
        /*0074*/ 	.byte	0x00, 0xf5, 0x21, 0x00


	//----- nvinfo : EIATTR_KPARAM_INFO
	.align		4
.L_21:
        /*0078*/ 	.byte	0x04, 0x17
        /*007a*/ 	.short	(.L_23 - .L_22)
.L_22:
        /*007c*/ 	.word	0x00000000
        /*0080*/ 	.short	0x0005
        /*0082*/ 	.short	0x0028
        /*0084*/ 	.byte	0x00, 0xf5, 0x21, 0x00


	//----- nvinfo : EIATTR_KPARAM_INFO
	.align		4
.L_23:
        /*0088*/ 	.byte	0x04, 0x17
        /*008a*/ 	.short	(.L_25 - .L_24)
.L_24:
        /*008c*/ 	.word	0x00000000
        /*0090*/ 	.short	0x0004
        /*0092*/ 	.short	0x0020
        /*0094*/ 	.byte	0x00, 0xf0, 0x21, 0x00


	//----- nvinfo : EIATTR_KPARAM_INFO
	.align		4
.L_25:
        /*0098*/ 	.byte	0x04, 0x17
        /*009a*/ 	.short	(.L_27 - .L_26)
.L_26:
        /*009c*/ 	.word	0x00000000
        /*00a0*/ 	.short	0x0003
        /*00a2*/ 	.short	0x0018
        /*00a4*/ 	.byte	0x00, 0xf5, 0x21, 0x00


	//----- nvinfo : EIATTR_KPARAM_INFO
	.align		4
.L_27:
        /*00a8*/ 	.byte	0x04, 0x17
        /*00aa*/ 	.short	(.L_29 - .L_28)
.L_28:
        /*00ac*/ 	.word	0x00000000
        /*00b0*/ 	.short	0x0002
        /*00b2*/ 	.short	0x0010
        /*00b4*/ 	.byte	0x00, 0xf0, 0x21, 0x00


	//----- nvinfo : EIATTR_KPARAM_INFO
	.align		4
.L_29:
        /*00b8*/ 	.byte	0x04, 0x17
        /*00ba*/ 	.short	(.L_31 - .L_30)
.L_30:
        /*00bc*/ 	.word	0x00000000
        /*00c0*/ 	.short	0x0001
        /*00c2*/ 	.short	0x0008
        /*00c4*/ 	.byte	0x00, 0xf0, 0x21, 0x00


	//----- nvinfo : EIATTR_KPARAM_INFO
	.align		4
.L_31:
        /*00c8*/ 	.byte	0x04, 0x17
        /*00ca*/ 	.short	(.L_33 - .L_32)
.L_32:
        /*00cc*/ 	.word	0x00000000
        /*00d0*/ 	.short	0x0000
        /*00d2*/ 	.short	0x0000
        /*00d4*/ 	.byte	0x00, 0xf5, 0x21, 0x00


	//----- nvinfo : EIATTR_SPARSE_MMA_MASK
	.align		4
.L_33:
        /*00d8*/ 	.byte	0x03, 0x50
        /*00da*/ 	.short	0x0000


	//----- nvinfo : EIATTR_MAXREG_COUNT
	.align		4
        /*00dc*/ 	.byte	0x03, 0x1b
        /*00de*/ 	.short	0x00ff


	//----- nvinfo : EIATTR_MERCURY_ISA_VERSION
	.align		4
        /*00e0*/ 	.byte	0x03, 0x5f
        /*00e2*/ 	.short	0x0101


	//----- nvinfo : EIATTR_VRC_CTA_INIT_COUNT
	.align		4
        /*00e4*/ 	.byte	0x02, 0x4a
	.zero		1
	.zero		1


	//----- nvinfo : EIATTR_EXIT_INSTR_OFFSETS
	.align		4
        /*00e8*/ 	.byte	0x04, 0x1c
        /*00ea*/ 	.short	(.L_35 - .L_34)


	//   ....[0]....
.L_34:
        /*00ec*/ 	.word	0x00000120


	//   ....[1]....
        /*00f0*/ 	.word	0x00000240


	//   ....[2]....
        /*00f4*/ 	.word	0x000005b0


	//   ....[3]....
        /*00f8*/ 	.word	0x000009d0


	//----- nvinfo : EIATTR_CRS_STACK_SIZE
	.align		4
.L_35:
        /*00fc*/ 	.byte	0x04, 0x1e
        /*00fe*/ 	.short	(.L_37 - .L_36)
.L_36:
        /*0100*/ 	.word	0x00000000


	//----- nvinfo : EIATTR_CBANK_PARAM_SIZE
	.align		4
.L_37:
        /*0104*/ 	.byte	0x03, 0x19
        /*0106*/ 	.short	0x0068


	//----- nvinfo : EIATTR_PARAM_CBANK
	.align		4
        /*0108*/ 	.byte	0x04, 0x0a
        /*010a*/ 	.short	(.L_39 - .L_38)
	.align		4
.L_38:
        /*010c*/ 	.word	index@(.nv.constant0._Z18spt_TTMNaiveKernelPdmmPKdmPKmS3_mS1_mmmm)
        /*0110*/ 	.short	0x0380
        /*0112*/ 	.short	0x0068


	//----- nvinfo : EIATTR_SW_WAR
	.align		4
.L_39:
        /*0114*/ 	.byte	0x04, 0x36
        /*0116*/ 	.short	(.L_41 - .L_40)
.L_40:
        /*0118*/ 	.word	0x00000008
.L_41:


//--------------------- .nv.callgraph             --------------------------
	.section	.nv.callgraph,"",@"SHT_CUDA_CALLGRAPH"
	.align	4
	.sectionentsize	8
	.align		4
        /*0000*/ 	.word	0x00000000
	.align		4
        /*0004*/ 	.word	0xffffffff
	.align		4
        /*0008*/ 	.word	0x00000000
	.align		4
        /*000c*/ 	.word	0xfffffffe
	.align		4
        /*0010*/ 	.word	0x00000000
	.align		4
        /*0014*/ 	.word	0xfffffffd
	.align		4
        /*0018*/ 	.word	0x00000000
	.align		4
        /*001c*/ 	.word	0xfffffffc


//--------------------- .text._Z18spt_TTMNaiveKernelPdmmPKdmPKmS3_mS1_mmmm --------------------------
	.section	.text._Z18spt_TTMNaiveKernelPdmmPKdmPKmS3_mS1_mmmm,"ax",@progbits
	.align	128
        .global         _Z18spt_TTMNaiveKernelPdmmPKdmPKmS3_mS1_mmmm
        .type           _Z18spt_TTMNaiveKernelPdmmPKdmPKmS3_mS1_mmmm,@function
        .size           _Z18spt_TTMNaiveKernelPdmmPKdmPKmS3_mS1_mmmm,(.L_x_5 - _Z18spt_TTMNaiveKernelPdmmPKdmPKmS3_mS1_mmmm)
        .other          _Z18spt_TTMNaiveKernelPdmmPKdmPKmS3_mS1_mmmm,@"STO_CUDA_ENTRY STV_DEFAULT"
_Z18spt_TTMNaiveKernelPdmmPKdmPKmS3_mS1_mmmm:
.text._Z18spt_TTMNaiveKernelPdmmPKdmPKmS3_mS1_mmmm:
[----:B------:R-:W-:Y:S08]  /*0000*/  LDC R1, c[0x0][0x37c] ;  /* 0x0000df00ff017b82 */ /* 0x000ff00000000800 */
[----:B------:R-:W0:Y:S01]  /*0010*/  S2UR UR4, SR_CTAID.X ;  /* 0x00000000000479c3 */ /* 0x000e220000002500 */
[----:B------:R-:W1:Y:S01]  /*0020*/  S2R R4, SR_TID.X ;  /* 0x0000000000047919 */ /* 0x000e620000002100 */
[----:B------:R-:W0:Y:S01]  /*0030*/  LDCU.64 UR6, c[0x0][0x3e0] ;  /* 0x00007c00ff0677ac */ /* 0x000e220008000a00 */
[----:B------:R-:W-:Y:S01]  /*0040*/  IMAD.MOV.U32 R5, RZ, RZ, RZ ;  /* 0x000000ffff057224 */ /* 0x000fe200078e00ff */
[----:B------:R-:W2:Y:S01]  /*0050*/  S2R R8, SR_TID.Y ;  /* 0x0000000000087919 */ /* 0x000ea20000002200 */
[----:B------:R-:W2:Y:S03]  /*0060*/  LDCU.64 UR8, c[0x0][0x3d0] ;  /* 0x00007a00ff0877ac */ /* 0x000ea60008000a00 */
[----:B------:R-:W1:Y:S01]  /*0070*/  LDC R3, c[0x0][0x360] ;  /* 0x0000d800ff037b82 */ /* 0x000e620000000800 */
[----:B------:R-:W3:Y:S01]  /*0080*/  LDCU.64 UR10, c[0x0][0x390] ;  /* 0x00007200ff0a77ac */ /* 0x000ee20008000a00 */
[----:B0-----:R-:W-:-:S04]  /*0090*/  UIADD3 UR4, UP0, UPT, UR4, UR6, URZ ;  /* 0x0000000604047290 */ /* 0x001fc8000ff1e0ff */
[----:B------:R-:W-:Y:S02]  /*00a0*/  UIADD3.X UR5, UPT, UPT, URZ, UR7, URZ, UP0, !UPT ;  /* 0x00000007ff057290 */ /* 0x000fe400087fe4ff */
[----:B-1----:R-:W-:-:S04]  /*00b0*/  IMAD.WIDE.U32 R4, R3, UR4, R4 ;  /* 0x0000000403047c25 */ /* 0x002fc8000f8e0004 */
[----:B------:R-:W-:Y:S01]  /*00c0*/  IMAD R13, R3, UR5, RZ ;  /* 0x00000005030d7c24 */ /* 0x000fe2000f8e02ff */
[----:B--2---:R-:W-:Y:S02]  /*00d0*/  ISETP.GE.U32.AND P0, PT, R8, UR8, PT ;  /* 0x0000000808007c0c */ /* 0x004fe4000bf06070 */
[----:B---3--:R-:W-:Y:S01]  /*00e0*/  ISETP.GE.U32.AND P1, PT, R4, UR10, PT ;  /* 0x0000000a04007c0c */ /* 0x008fe2000bf26070 */
[----:B------:R-:W-:Y:S01]  /*00f0*/  IMAD.IADD R13, R5, 0x1, R13 ;  /* 0x00000001050d7824 */ /* 0x000fe200078e020d */
[----:B------:R-:W-:-:S04]  /*0100*/  ISETP.GE.U32.AND.EX P0, PT, RZ, UR9, PT, P0 ;  /* 0x00000009ff007c0c */ /* 0x000fc8000bf06100 */
[----:B------:R-:W-:-:S13]  /*0110*/  ISETP.GE.U32.OR.EX P0, PT, R13, UR11, P0, P1 ;  /* 0x0000000b0d007c0c */ /* 0x000fda0008706510 */
[----:B------:R-:W-:Y:S05]  /*0120*/  @P0 EXIT ;  /* 0x000000000000094d */ /* 0x000fea0003800000 */
[----:B------:R-:W0:Y:S01]  /*0130*/  LDCU.64 UR6, c[0x0][0x3b0] ;  /* 0x00007600ff0677ac */ /* 0x000e220008000a00 */
[----:B------:R-:W1:Y:S01]  /*0140*/  LDCU.64 UR4, c[0x0][0x358] ;  /* 0x00006b00ff0477ac */ /* 0x000e620008000a00 */
[----:B------:R-:W2:Y:S01]  /*0150*/  LDCU.128 UR8, c[0x0][0x380] ;  /* 0x00007000ff0877ac */ /* 0x000ea20008000c00 */
[----:B0-----:R-:W-:-:S04]  /*0160*/  LEA R2, P0, R4, UR6, 0x3 ;  /* 0x0000000604027c11 */ /* 0x001fc8000f8018ff */
[----:B------:R-:W-:-:S05]  /*0170*/  LEA.HI.X R3, R4, UR7, R13, 0x3, P0 ;  /* 0x0000000704037c11 */ /* 0x000fca00080f1c0d */
[----:B-1----:R-:W3:Y:S04]  /*0180*/  LDG.E.64 R6, desc[UR4][R2.64+0x8] ;  /* 0x0000080402067981 */ /* 0x002ee8000c1e1b00 */
[----:B------:R-:W3:Y:S01]  /*0190*/  LDG.E.64 R10, desc[UR4][R2.64] ;  /* 0x00000004020a7981 */ /* 0x000ee2000c1e1b00 */
[----:B--2---:R-:W-:Y:S02]  /*01a0*/  IMAD R5, R13, UR10, RZ ;  /* 0x0000000a0d057c24 */ /* 0x004fe4000f8e02ff */
[----:B------:R-:W-:Y:S02]  /*01b0*/  IMAD.MOV.U32 R9, RZ, RZ, RZ ;  /* 0x000000ffff097224 */ /* 0x000fe400078e00ff */
[C---:B------:R-:W-:Y:S02]  /*01c0*/  IMAD R5, R4.reuse, UR11, R5 ;  /* 0x0000000b04057c24 */ /* 0x040fe4000f8e0205 */
[----:B------:R-:W-:-:S04]  /*01d0*/  IMAD.WIDE.U32 R12, R4, UR10, R8 ;  /* 0x0000000a040c7c25 */ /* 0x000fc8000f8e0008 */
[----:B------:R-:W-:Y:S01]  /*01e0*/  IMAD.IADD R5, R13, 0x1, R5 ;  /* 0x000000010d057824 */ /* 0x000fe200078e0205 */
[----:B------:R-:W-:-:S04]  /*01f0*/  LEA R4, P1, R12, UR8, 0x3 ;  /* 0x000000080c047c11 */ /* 0x000fc8000f8218ff */
[----:B------:R-:W-:-:S05]  /*0200*/  LEA.HI.X R5, R12, UR9, R5, 0x3, P1 ;  /* 0x000000090c057c11 */ /* 0x000fca00088f1c05 */
[----:B------:R0:W-:Y:S01]  /*0210*/  STG.E.64 desc[UR4][R4.64], RZ ;  /* 0x000000ff04007986 */ /* 0x0001e2000c101b04 */
[----:B---3--:R-:W-:-:S04]  /*0220*/  ISETP.GE.U32.AND P0, PT, R10, R6, PT ;  /* 0x000000060a00720c */ /* 0x008fc80003f06070 */
[----:B------:R-:W-:-:S13]  /*0230*/  ISETP.GE.U32.AND.EX P0, PT, R11, R7, PT, P0 ;  /* 0x000000070b00720c */ /* 0x000fda0003f06100 */
[----:B0-----:R-:W-:Y:S05]  /*0240*/  @P0 EXIT ;  /* 0x000000000000094d */ /* 0x001fea0003800000 */
[----:B------:R-:W-:Y:S01]  /*0250*/  IMAD.IADD R18, R6, 0x1, -R10 ;  /* 0x0000000106127824 */ /* 0x000fe200078e0a0a */
[----:B------:R-:W-:Y:S01]  /*0260*/  IADD3 R0, P2, PT, R10, -R6, RZ ;  /* 0x800000060a007210 */ /* 0x000fe20007f5e0ff */
[----:B------:R-:W0:Y:S01]  /*0270*/  LDCU.64 UR10, c[0x0][0x3d8] ;  /* 0x00007b00ff0a77ac */ /* 0x000e220008000a00 */
[----:B------:R-:W-:Y:S01]  /*0280*/  BSSY.RECONVERGENT B0, `(.L_x_0) ;  /* 0x0000032000007945 */ /* 0x000fe20003800200 */
[----:B------:R-:W-:Y:S01]  /*0290*/  IMAD.MOV.U32 R15, RZ, RZ, R11 ;  /* 0x000000ffff0f7224 */ /* 0x000fe200078e000b */
[----:B------:R-:W-:Y:S01]  /*02a0*/  LOP3.LUT R18, R18, 0x3, RZ, 0xc0, !PT ;  /* 0x0000000312127812 */ /* 0x000fe200078ec0ff */
[----:B------:R-:W1:Y:S01]  /*02b0*/  LDCU.64 UR12, c[0x0][0x3c0] ;  /* 0x00007800ff0c77ac */ /* 0x000e620008000a00 */
[----:B------:R-:W-:Y:S01]  /*02c0*/  ISETP.GT.U32.AND P0, PT, R0, -0x4, PT ;  /* 0xfffffffc0000780c */ /* 0x000fe20003f04070 */
[----:B------:R-:W-:Y:S01]  /*02d0*/  IMAD.X R0, R11, 0x1, ~R7, P2 ;  /* 0x000000010b007824 */ /* 0x000fe200010e0e07 */
[----:B------:R-:W-:Y:S02]  /*02e0*/  ISETP.NE.U32.AND P1, PT, R18, RZ, PT ;  /* 0x000000ff1200720c */ /* 0x000fe40003f25070 */
[----:B------:R-:W-:-:S02]  /*02f0*/  CS2R R2, SRZ ;  /* 0x0000000000027805 */ /* 0x000fc4000001ff00 */
[----:B------:R-:W-:Y:S02]  /*0300*/  ISETP.NE.AND.EX P1, PT, RZ, RZ, PT, P1 ;  /* 0x000000ffff00720c */ /* 0x000fe40003f25310 */
[----:B------:R-:W-:Y:S01]  /*0310*/  ISETP.GT.U32.AND.EX P0, PT, R0, -0x1, PT, P0 ;  /* 0xffffffff0000780c */ /* 0x000fe20003f04100 */
[----:B------:R-:W-:-:S10]  /*0320*/  IMAD.MOV.U32 R0, RZ, RZ, R10 ;  /* 0x000000ffff007224 */ /* 0x000fd400078e000a */
[----:B01----:R-:W-:Y:S05]  /*0330*/  @!P1 BRA `(.L_x_1) ;  /* 0x0000000000989947 */ /* 0x003fea0003800000 */
[----:B------:R-:W0:Y:S01]  /*0340*/  LDCU.64 UR6, c[0x0][0x398] ;  /* 0x00007300ff0677ac */ /* 0x000e220008000a00 */
[C---:B------:R-:W-:Y:S01]  /*0350*/  IMAD.SHL.U32 R16, R10.reuse, 0x8, RZ ;  /* 0x000000080a107824 */ /* 0x040fe200078e00ff */
[--C-:B------:R-:W-:Y:S01]  /*0360*/  SHF.L.U64.HI R19, R10, 0x3, R11.reuse ;  /* 0x000000030a137819 */ /* 0x100fe2000001020b */
[----:B------:R-:W-:Y:S01]  /*0370*/  IMAD.MOV.U32 R0, RZ, RZ, R10 ;  /* 0x000000ffff007224 */ /* 0x000fe200078e000a */
[----:B------:R-:W1:Y:S01]  /*0380*/  LDCU.64 UR8, c[0x0][0x3a8] ;  /* 0x00007500ff0877ac */ /* 0x000e620008000a00 */
[----:B------:R-:W-:Y:S01]  /*0390*/  IMAD.MOV.U32 R15, RZ, RZ, R11 ;  /* 0x000000ffff0f7224 */ /* 0x000fe200078e000b */
[----:B------:R-:W-:Y:S01]  /*03a0*/  CS2R R2, SRZ ;  /* 0x0000000000027805 */ /* 0x000fe2000001ff00 */
[----:B------:R-:W-:Y:S01]  /*03b0*/  IMAD.MOV.U32 R20, RZ, RZ, RZ ;  /* 0x000000ffff147224 */ /* 0x000fe200078e00ff */
[C---:B0-----:R-:W-:Y:S02]  /*03c0*/  IADD3 R14, P1, PT, R16.reuse, UR6, RZ ;  /* 0x00000006100e7c10 */ /* 0x041fe4000ff3e0ff */
[----:B-1----:R-:W-:-:S02]  /*03d0*/  IADD3 R16, P2, PT, R16, UR8, RZ ;  /* 0x0000000810107c10 */ /* 0x002fc4000ff5e0ff */
[C---:B------:R-:W-:Y:S02]  /*03e0*/  IADD3.X R17, PT, PT, R19.reuse, UR7, RZ, P1, !PT ;  /* 0x0000000713117c10 */ /* 0x040fe40008ffe4ff */
[----:B------:R-:W-:-:S09]  /*03f0*/  IADD3.X R19, PT, PT, R19, UR9, RZ, P2, !PT ;  /* 0x0000000913137c10 */ /* 0x000fd200097fe4ff */
.L_x_2:
[----:B------:R-:W-:Y:S02]  /*0400*/  IMAD.MOV.U32 R22, RZ, RZ, R16 ;  /* 0x000000ffff167224 */ /* 0x000fe400078e0010 */
[----:B------:R-:W-:-:S05]  /*0410*/  IMAD.MOV.U32 R23, RZ, RZ, R19 ;  /* 0x000000ffff177224 */ /* 0x000fca00078e0013 */
[----:B------:R-:W2:Y:S02]  /*0420*/  LDG.E.64 R10, desc[UR4][R22.64] ;  /* 0x00000004160a7981 */ /* 0x000ea4000c1e1b00 */
[----:B--2---:R-:W-:Y:S02]  /*0430*/  IMAD R11, R11, UR10, RZ ;  /* 0x0000000a0b0b7c24 */ /* 0x004fe4000f8e02ff */
[----:B------:R-:W-:-:S04]  /*0440*/  IMAD.WIDE.U32 R12, R10, UR10, R8 ;  /* 0x0000000a0a0c7c25 */ /* 0x000fc8000f8e0008 */
[----:B------:R-:W-:Y:S01]  /*0450*/  IMAD R11, R10, UR11, R11 ;  /* 0x0000000b0a0b7c24 */ /* 0x000fe2000f8e020b */
[----:B------:R-:W-:-:S03]  /*0460*/  LEA R10, P1, R12, UR12, 0x3 ;  /* 0x0000000c0c0a7c11 */ /* 0x000fc6000f8218ff */
[----:B------:R-:W-:Y:S02]  /*0470*/  IMAD.IADD R11, R13, 0x1, R11 ;  /* 0x000000010d0b7824 */ /* 0x000fe400078e020b */
[----:B------:R-:W-:-:S03]  /*0480*/  IMAD.MOV.U32 R13, RZ, RZ, R17 ;  /* 0x000000ffff0d7224 */ /* 0x000fc600078e0011 */
[----:B------:R-:W-:Y:S01]  /*0490*/  LEA.HI.X R11, R12, UR13, R11, 0x3, P1 ;  /* 0x0000000d0c0b7c11 */ /* 0x000fe200088f1c0b */
[----:B------:R-:W-:-:S05]  /*04a0*/  IMAD.MOV.U32 R12, RZ, RZ, R14 ;  /* 0x000000ffff0c7224 */ /* 0x000fca00078e000e */
[----:B------:R-:W2:Y:S04]  /*04b0*/  LDG.E.64 R10, desc[UR4][R10.64] ;  /* 0x000000040a0a7981 */ /* 0x000ea8000c1e1b00 */
[----:B------:R-:W2:Y:S01]  /*04c0*/  LDG.E.64 R12, desc[UR4][R12.64] ;  /* 0x000000040c0c7981 */ /* 0x000ea2000c1e1b00 */
[----:B------:R-:W-:-:S04]  /*04d0*/  IADD3 R18, P1, PT, R18, -0x1, RZ ;  /* 0xffffffff12127810 */ /* 0x000fc80007f3e0ff */
[----:B------:R-:W-:Y:S02]  /*04e0*/  IADD3.X R20, PT, PT, R20, -0x1, RZ, P1, !PT ;  /* 0xffffffff14147810 */ /* 0x000fe40000ffe4ff */
[----:B------:R-:W-:-:S04]  /*04f0*/  ISETP.NE.U32.AND P1, PT, R18, RZ, PT ;  /* 0x000000ff1200720c */ /* 0x000fc80003f25070 */
[----:B------:R-:W-:Y:S02]  /*0500*/  ISETP.NE.AND.EX P1, PT, R20, RZ, PT, P1 ;  /* 0x000000ff1400720c */ /* 0x000fe40003f25310 */
[----:B------:R-:W-:Y:S02]  /*0510*/  IADD3 R0, P2, PT, R0, 0x1, RZ ;  /* 0x0000000100007810 */ /* 0x000fe40007f5e0ff */
[----:B------:R-:W-:Y:S02]  /*0520*/  IADD3 R14, P3, PT, R14, 0x8, RZ ;  /* 0x000000080e0e7810 */ /* 0x000fe40007f7e0ff */
[----:B------:R-:W-:Y:S01]  /*0530*/  IADD3 R16, P4, PT, R16, 0x8, RZ ;  /* 0x0000000810107810 */ /* 0x000fe20007f9e0ff */
[----:B------:R-:W-:Y:S02]  /*0540*/  IMAD.X R15, RZ, RZ, R15, P2 ;  /* 0x000000ffff0f7224 */ /* 0x000fe400010e060f */
[----:B------:R-:W-:Y:S02]  /*0550*/  IMAD.X R17, RZ, RZ, R17, P3 ;  /* 0x000000ffff117224 */ /* 0x000fe400018e0611 */
[----:B------:R-:W-:Y:S01]  /*0560*/  IMAD.X R19, RZ, RZ, R19, P4 ;  /* 0x000000ffff137224 */ /* 0x000fe200020e0613 */
[----:B0-2---:R-:W-:-:S07]  /*0570*/  DFMA R2, R12, R10, R2 ;  /* 0x0000000a0c02722b */ /* 0x005fce0000000002 */
[----:B------:R0:W-:Y:S01]  /*0580*/  STG.E.64 desc[UR4][R4.64], R2 ;  /* 0x0000000204007986 */ /* 0x0001e2000c101b04 */
[----:B------:R-:W-:Y:S05]  /*0590*/  @P1 BRA `(.L_x_2) ;  /* 0xfffffffc00981947 */ /* 0x000fea000383ffff */
.L_x_1:
[----:B------:R-:W-:Y:S05]  /*05a0*/  BSYNC.RECONVERGENT B0 ;  /* 0x0000000000007941 */ /* 0x000fea0003800200 */
.L_x_0:
[----:B------:R-:W-:Y:S05]  /*05b0*/  @P0 EXIT ;  /* 0x000000000000094d */ /* 0x000fea0003800000 */
[----:B------:R-:W1:Y:S01]  /*05c0*/  LDCU.64 UR6, c[0x0][0x3a8] ;  /* 0x00007500ff0677ac */ /* 0x000e620008000a00 */
[C---:B------:R-:W-:Y:S01]  /*05d0*/  LEA R14, P0, R0.reuse, 0x10, 0x3 ;  /* 0x00000010000e7811 */ /* 0x040fe200078018ff */
[----:B------:R-:W2:Y:S03]  /*05e0*/  LDCU.64 UR8, c[0x0][0x398] ;  /* 0x00007300ff0877ac */ /* 0x000ea60008000a00 */
[----:B------:R-:W-:Y:S01]  /*05f0*/  LEA.HI.X R19, R0, RZ, R15, 0x3, P0 ;  /* 0x000000ff00137211 */ /* 0x000fe200000f1c0f */
[----:B------:R-:W3:Y:S01]  /*0600*/  LDCU.64 UR10, c[0x0][0x3d8] ;  /* 0x00007b00ff0a77ac */ /* 0x000ee20008000a00 */
[----:B------:R-:W4:Y:S01]  /*0610*/  LDCU.64 UR12, c[0x0][0x3c0] ;  /* 0x00007800ff0c77ac */ /* 0x000f220008000a00 */
[C---:B-1----:R-:W-:Y:S02]  /*0620*/  IADD3 R10, P1, PT, R14.reuse, UR6, RZ ;  /* 0x000000060e0a7c10 */ /* 0x042fe4000ff3e0ff */
[----:B--2---:R-:W-:-:S02]  /*0630*/  IADD3 R14, P2, PT, R14, UR8, RZ ;  /* 0x000000080e0e7c10 */ /* 0x004fc4000ff5e0ff */
[C---:B------:R-:W-:Y:S02]  /*0640*/  IADD3.X R11, PT, PT, R19.reuse, UR7, RZ, P1, !PT ;  /* 0x00000007130b7c10 */ /* 0x040fe40008ffe4ff */
[----:B---3--:R-:W-:-:S09]  /*0650*/  IADD3.X R19, PT, PT, R19, UR9, RZ, P2, !PT ;  /* 0x0000000913137c10 */ /* 0x008fd200097fe4ff */
.L_x_3:
[----:B------:R-:W2:Y:S02]  /*0660*/  LDG.E.64 R16, desc[UR4][R10.64+-0x10] ;  /* 0xfffff0040a107981 */ /* 0x000ea4000c1e1b00 */
[----:B--2---:R-:W-:Y:S02]  /*0670*/  IMAD R17, R17, UR10, RZ ;  /* 0x0000000a11117c24 */ /* 0x004fe4000f8e02ff */
[----:B------:R-:W-:-:S04]  /*0680*/  IMAD.WIDE.U32 R12, R16, UR10, R8 ;  /* 0x0000000a100c7c25 */ /* 0x000fc8000f8e0008 */
[----:B------:R-:W-:Y:S01]  /*0690*/  IMAD R17, R16, UR11, R17 ;  /* 0x0000000b10117c24 */ /* 0x000fe2000f8e0211 */
[----:B----4-:R-:W-:-:S03]  /*06a0*/  LEA R16, P0, R12, UR12, 0x3 ;  /* 0x0000000c0c107c11 */ /* 0x010fc6000f8018ff */
[----:B------:R-:W-:-:S05]  /*06b0*/  IMAD.IADD R13, R13, 0x1, R17 ;  /* 0x000000010d0d7824 */ /* 0x000fca00078e0211 */
[----:B------:R-:W-:Y:S01]  /*06c0*/  LEA.HI.X R17, R12, UR13, R13, 0x3, P0 ;  /* 0x0000000d0c117c11 */ /* 0x000fe200080f1c0d */
[----:B------:R-:W-:Y:S02]  /*06d0*/  IMAD.MOV.U32 R12, RZ, RZ, R14 ;  /* 0x000000ffff0c7224 */ /* 0x000fe400078e000e */
[----:B------:R-:W-:-:S03]  /*06e0*/  IMAD.MOV.U32 R13, RZ, RZ, R19 ;  /* 0x000000ffff0d7224 */ /* 0x000fc600078e0013 */
[----:B------:R-:W0:Y:S04]  /*06f0*/  LDG.E.64 R16, desc[UR4][R16.64] ;  /* 0x0000000410107981 */ /* 0x000e28000c1e1b00 */
[----:B------:R-:W0:Y:S02]  /*0700*/  LDG.E.64 R18, desc[UR4][R12.64+-0x10] ;  /* 0xfffff0040c127981 */ /* 0x000e24000c1e1b00 */
[----:B01----:R-:W-:-:S07]  /*0710*/  DFMA R2, R18, R16, R2 ;  /* 0x000000101202722b */ /* 0x003fce0000000002 */
[----:B------:R0:W-:Y:S04]  /*0720*/  STG.E.64 desc[UR4][R4.64], R2 ;  /* 0x0000000204007986 */ /* 0x0001e8000c101b04 */
[----:B------:R-:W2:Y:S02]  /*0730*/  LDG.E.64 R18, desc[UR4][R10.64+-0x8] ;  /* 0xfffff8040a127981 */ /* 0x000ea4000c1e1b00 */
[----:B--2---:R-:W-:Y:S02]  /*0740*/  IMAD R19, R19, UR10, RZ ;  /* 0x0000000a13137c24 */ /* 0x004fe4000f8e02ff */
[----:B------:R-:W-:-:S04]  /*0750*/  IMAD.WIDE.U32 R20, R18, UR10, R8 ;  /* 0x0000000a12147c25 */ /* 0x000fc8000f8e0008 */
[----:B------:R-:W-:Y:S01]  /*0760*/  IMAD R19, R18, UR11, R19 ;  /* 0x0000000b12137c24 */ /* 0x000fe2000f8e0213 */
[----:B------:R-:W-:-:S03]  /*0770*/  LEA R22, P0, R20, UR12, 0x3 ;  /* 0x0000000c14167c11 */ /* 0x000fc6000f8018ff */
[----:B------:R-:W-:-:S05]  /*0780*/  IMAD.IADD R19, R21, 0x1, R19 ;  /* 0x0000000115137824 */ /* 0x000fca00078e0213 */
[----:B------:R-:W-:Y:S02]  /*0790*/  LEA.HI.X R23, R20, UR13, R19, 0x3, P0 ;  /* 0x0000000d14177c11 */ /* 0x000fe400080f1c13 */
[----:B------:R-:W2:Y:S04]  /*07a0*/  LDG.E.64 R18, desc[UR4][R12.64+-0x8] ;  /* 0xfffff8040c127981 */ /* 0x000ea8000c1e1b00 */
[----:B------:R-:W2:Y:S02]  /*07b0*/  LDG.E.64 R16, desc[UR4][R22.64] ;  /* 0x0000000416107981 */ /* 0x000ea4000c1e1b00 */
[----:B--2---:R-:W-:-:S07]  /*07c0*/  DFMA R16, R18, R16, R2 ;  /* 0x000000101210722b */ /* 0x004fce0000000002 */
[----:B------:R1:W-:Y:S04]  /*07d0*/  STG.E.64 desc[UR4][R4.64], R16 ;  /* 0x0000001004007986 */ /* 0x0003e8000c101b04 */
[----:B0-----:R-:W2:Y:S02]  /*07e0*/  LDG.E.64 R2, desc[UR4][R10.64] ;  /* 0x000000040a027981 */ /* 0x001ea4000c1e1b00 */
        /* <DEDUP_REMOVED lines=10> */
[----:B------:R-:W2:Y:S02]  /*0890*/  LDG.E.64 R2, desc[UR4][R10.64+0x8] ;  /* 0x000008040a027981 */ /* 0x000ea4000c1e1b00 */
[----:B--2---:R-:W-:Y:S02]  /*08a0*/  IMAD R3, R3, UR10, RZ ;  /* 0x0000000a03037c24 */ /* 0x004fe4000f8e02ff */
[----:B-1----:R-:W-:-:S04]  /*08b0*/  IMAD.WIDE.U32 R16, R2, UR10, R8 ;  /* 0x0000000a02107c25 */ /* 0x002fc8000f8e0008 */
[----:B------:R-:W-:Y:S01]  /*08c0*/  IMAD R3, R2, UR11, R3 ;  /* 0x0000000b02037c24 */ /* 0x000fe2000f8e0203 */
[----:B------:R-:W-:-:S03]  /*08d0*/  LEA R22, P0, R16, UR12, 0x3 ;  /* 0x0000000c10167c11 */ /* 0x000fc6000f8018ff */
[----:B------:R-:W-:-:S05]  /*08e0*/  IMAD.IADD R3, R17, 0x1, R3 ;  /* 0x0000000111037824 */ /* 0x000fca00078e0203 */
[----:B------:R-:W-:Y:S02]  /*08f0*/  LEA.HI.X R23, R16, UR13, R3, 0x3, P0 ;  /* 0x0000000d10177c11 */ /* 0x000fe400080f1c03 */
[----:B------:R-:W2:Y:S04]  /*0900*/  LDG.E.64 R2, desc[UR4][R12.64+0x8] ;  /* 0x000008040c027981 */ /* 0x000ea8000c1e1b00 */
[----:B------:R-:W2:Y:S01]  /*0910*/  LDG.E.64 R16, desc[UR4][R22.64] ;  /* 0x0000000416107981 */ /* 0x000ea2000c1e1b00 */
[----:B------:R-:W-:-:S05]  /*0920*/  IADD3 R0, P0, PT, R0, 0x4, RZ ;  /* 0x0000000400007810 */ /* 0x000fca0007f1e0ff */
[----:B------:R-:W-:Y:S01]  /*0930*/  IMAD.X R15, RZ, RZ, R15, P0 ;  /* 0x000000ffff0f7224 */ /* 0x000fe200000e060f */
[----:B------:R-:W-:-:S04]  /*0940*/  ISETP.GE.U32.AND P0, PT, R0, R6, PT ;  /* 0x000000060000720c */ /* 0x000fc80003f06070 */
[----:B------:R-:W-:Y:S02]  /*0950*/  ISETP.GE.U32.AND.EX P0, PT, R15, R7, PT, P0 ;  /* 0x000000070f00720c */ /* 0x000fe40003f06100 */
[----:B------:R-:W-:Y:S02]  /*0960*/  IADD3 R10, P1, PT, R10, 0x20, RZ ;  /* 0x000000200a0a7810 */ /* 0x000fe40007f3e0ff */
[----:B------:R-:W-:-:S03]  /*0970*/  IADD3 R14, P2, PT, R12, 0x20, RZ ;  /* 0x000000200c0e7810 */ /* 0x000fc60007f5e0ff */
[----:B------:R-:W-:Y:S01]  /*0980*/  IMAD.X R11, RZ, RZ, R11, P1 ;  /* 0x000000ffff0b7224 */ /* 0x000fe200008e060b */
[----:B--2---:R-:W-:-:S07]  /*0990*/  DFMA R2, R2, R16, R18 ;  /* 0x000000100202722b */ /* 0x004fce0000000012 */
[----:B------:R1:W-:Y:S01]  /*09a0*/  STG.E.64 desc[UR4][R4.64], R2 ;  /* 0x0000000204007986 */ /* 0x0003e2000c101b04 */
[----:B0-----:R-:W-:Y:S01]  /*09b0*/  IMAD.X R19, RZ, RZ, R13, P2 ;  /* 0x000000ffff137224 */ /* 0x001fe200010e060d */
[----:B------:R-:W-:Y:S06]  /*09c0*/  @!P0 BRA `(.L_x_3) ;  /* 0xfffffffc00248947 */ /* 0x000fec000383ffff */
[----:B------:R-:W-:Y:S05]  /*09d0*/  EXIT ;  /* 0x000000000000794d */ /* 0x000fea0003800000 */
.L_x_4:
[----:B------:R-:W-:-:S00]  /*09e0*/  BRA `(.L_x_4) ;  /* 0xfffffffc00fc7947 */ /* 0x000fc0000383ffff */
[----:B------:R-:W-:-:S00]  /*09f0*/  NOP ;  /* 0x0000000000007918 */ /* 0x000fc00000000000 */
        /* <DEDUP_REMOVED lines=8> */
.L_x_5:


//--------------------- .nv.shared.reserved.0     --------------------------
	.section	.nv.shared.reserved.0,"aw",@nobits
	.weak		__nv_reservedSMEM_offset_0_alias
	.size		__nv_reservedSMEM_offset_0_alias, 0, 64
	.other		__nv_reservedSMEM_offset_0_alias,@"STO_CUDA_RESERVED_SHARED STV_DEFAULT"
__nv_reservedSMEM_offset_0_alias:
	.zero		0
	.zero		64


//--------------------- .nv.constant0._Z18spt_TTMNaiveKernelPdmmPKdmPKmS3_mS1_mmmm --------------------------
	.section	.nv.constant0._Z18spt_TTMNaiveKernelPdmmPKdmPKmS3_mS1_mmmm,"a",@progbits
	.sectionflags	@""
	.align	4
.nv.constant0._Z18spt_TTMNaiveKernelPdmmPKdmPKmS3_mS1_mmmm:
	.zero		1000


//--------------------- SYMBOLS --------------------------

	.type		.nv.reservedSmem.offset0,@object
	.size		.nv.reservedSmem.offset0,0x4
